	.headerflags	@"EF_CUDA_TEXMODE_UNIFIED EF_CUDA_64BIT_ADDRESS EF_CUDA_ACCELERATORS EF_CUDA_SM90 EF_CUDA_VIRTUAL_SM(EF_CUDA_SM90)"
	.elftype	@"ET_EXEC"


//--------------------- .nv.info                  --------------------------
	.section	.nv.info,"",@"SHT_CUDA_INFO"
	.align	4


	//----- nvinfo : EIATTR_REGCOUNT
	.align		4
        /*0000*/ 	.byte	0x04, 0x2f
        /*0002*/ 	.short	(.L_1 - .L_0)
	.align		4
.L_0:
        /*0004*/ 	.word	index@(triton_poi_fused__native_batch_norm_legit_no_training_max_pool2d_with_indices_relu_9)
        /*0008*/ 	.word	0x00000020


	//----- nvinfo : EIATTR_MIN_STACK_SIZE
	.align		4
.L_1:
        /*000c*/ 	.byte	0x04, 0x12
        /*000e*/ 	.short	(.L_3 - .L_2)
	.align		4
.L_2:
        /*0010*/ 	.word	index@(triton_poi_fused__native_batch_norm_legit_no_training_max_pool2d_with_indices_relu_9)
        /*0014*/ 	.word	0x00000000


	//----- nvinfo : EIATTR_FRAME_SIZE
	.align		4
.L_3:
        /*0018*/ 	.byte	0x04, 0x11
        /*001a*/ 	.short	(.L_5 - .L_4)
	.align		4
.L_4:
        /*001c*/ 	.word	index@(triton_poi_fused__native_batch_norm_legit_no_training_max_pool2d_with_indices_relu_9)
        /*0020*/ 	.word	0x00000000


	//----- nvinfo : EIATTR_MIN_STACK_SIZE
	.align		4
.L_5:
        /*0024*/ 	.byte	0x04, 0x12
        /*0026*/ 	.short	(.L_7 - .L_6)
	.align		4
.L_6:
        /*0028*/ 	.word	index@(triton_poi_fused__native_batch_norm_legit_no_training_max_pool2d_with_indices_relu_9)
        /*002c*/ 	.word	0x00000000
.L_7:


//--------------------- .nv.info.triton_poi_fused__native_batch_norm_legit_no_training_max_pool2d_with_indices_relu_9 --------------------------
	.section	.nv.info.triton_poi_fused__native_batch_norm_legit_no_training_max_pool2d_with_indices_relu_9,"",@"SHT_CUDA_INFO"
	.sectionflags	@""
	.align	4


	//----- nvinfo : EIATTR_CUDA_API_VERSION
	.align		4
        /*0000*/ 	.byte	0x04, 0x37
        /*0002*/ 	.short	(.L_9 - .L_8)
.L_8:
        /*0004*/ 	.word	0x0000007c


	//----- nvinfo : EIATTR_KPARAM_INFO
	.align		4
.L_9:
        /*0008*/ 	.byte	0x04, 0x17
        /*000a*/ 	.short	(.L_11 - .L_10)
.L_10:
        /*000c*/ 	.word	0x00000000
        /*0010*/ 	.short	0x0002
        /*0012*/ 	.short	0x0010
        /*0014*/ 	.byte	0x00, 0xf0, 0x11, 0x00


	//----- nvinfo : EIATTR_KPARAM_INFO
	.align		4
.L_11:
        /*0018*/ 	.byte	0x04, 0x17
        /*001a*/ 	.short	(.L_13 - .L_12)
.L_12:
        /*001c*/ 	.word	0x00000000
        /*0020*/ 	.short	0x0001
        /*0022*/ 	.short	0x0008
        /*0024*/ 	.byte	0x00, 0xf4, 0x21, 0x00


	//----- nvinfo : EIATTR_KPARAM_INFO
	.align		4
.L_13:
        /*0028*/ 	.byte	0x04, 0x17
        /*002a*/ 	.short	(.L_15 - .L_14)
.L_14:
        /*002c*/ 	.word	0x00000000
        /*0030*/ 	.short	0x0000
        /*0032*/ 	.short	0x0000
        /*0034*/ 	.byte	0x00, 0xf4, 0x21, 0x00


	//----- nvinfo : EIATTR_SPARSE_MMA_MASK
	.align		4
.L_15:
        /*0038*/ 	.byte	0x03, 0x50
        /*003a*/ 	.short	0x0000


	//----- nvinfo : EIATTR_MAXREG_COUNT
	.align		4
        /*003c*/ 	.byte	0x03, 0x1b
        /*003e*/ 	.short	0x00ff


	//----- nvinfo : EIATTR_EXIT_INSTR_OFFSETS
	.align		4
        /*0040*/ 	.byte	0x04, 0x1c
        /*0042*/ 	.short	(.L_17 - .L_16)


	//   ....[0]....
.L_16:
        /*0044*/ 	.word	0x000007a0


	//   ....[1]....
        /*0048*/ 	.word	0x000007c0


	//----- nvinfo : EIATTR_REQNTID
	.align		4
.L_17:
        /*004c*/ 	.byte	0x04, 0x10
        /*004e*/ 	.short	(.L_19 - .L_18)
.L_18:
        /*0050*/ 	.word	0x00000100
        /*0054*/ 	.word	0x00000001
        /*0058*/ 	.word	0x00000001


	//----- nvinfo : EIATTR_CBANK_PARAM_SIZE
	.align		4
.L_19:
        /*005c*/ 	.byte	0x03, 0x19
        /*005e*/ 	.short	0x0014


	//----- nvinfo : EIATTR_PARAM_CBANK
	.align		4
        /*0060*/ 	.byte	0x04, 0x0a
        /*0062*/ 	.short	(.L_21 - .L_20)
	.align		4
.L_20:
        /*0064*/ 	.word	index@(.nv.constant0.triton_poi_fused__native_batch_norm_legit_no_training_max_pool2d_with_indices_relu_9)
        /*0068*/ 	.short	0x0210
        /*006a*/ 	.short	0x0014


	//----- nvinfo : EIATTR_SW_WAR
	.align		4
.L_21:
        /*006c*/ 	.byte	0x04, 0x36
        /*006e*/ 	.short	(.L_23 - .L_22)
.L_22:
        /*0070*/ 	.word	0x00000008
.L_23:


//--------------------- .nv.callgraph             --------------------------
	.section	.nv.callgraph,"",@"SHT_CUDA_CALLGRAPH"
	.align	4
	.sectionentsize	8
	.align		4
        /*0000*/ 	.word	0x00000000
	.align		4
        /*0004*/ 	.word	0xffffffff
	.align		4
        /*0008*/ 	.word	0x00000000
	.align		4
        /*000c*/ 	.word	0xfffffffe
	.align		4
        /*0010*/ 	.word	0x00000000
	.align		4
        /*0014*/ 	.word	0xfffffffd
	.align		4
        /*0018*/ 	.word	0x00000000
	.align		4
        /*001c*/ 	.word	0xfffffffc


//--------------------- .text.triton_poi_fused__native_batch_norm_legit_no_training_max_pool2d_with_indices_relu_9 --------------------------
	.section	.text.triton_poi_fused__native_batch_norm_legit_no_training_max_pool2d_with_indices_relu_9,"ax",@progbits
	.align	128
        .global         triton_poi_fused__native_batch_norm_legit_no_training_max_pool2d_with_indices_relu_9
        .type           triton_poi_fused__native_batch_norm_legit_no_training_max_pool2d_with_indices_relu_9,@function
        .size           triton_poi_fused__native_batch_norm_legit_no_training_max_pool2d_with_indices_relu_9,(.L_x_1 - triton_poi_fused__native_batch_norm_legit_no_training_max_pool2d_with_indices_relu_9)
        .other          triton_poi_fused__native_batch_norm_legit_no_training_max_pool2d_with_indices_relu_9,@"STO_CUDA_ENTRY STV_DEFAULT"
triton_poi_fused__native_batch_norm_legit_no_training_max_pool2d_with_indices_relu_9:
.text.triton_poi_fused__native_batch_norm_legit_no_training_max_pool2d_with_indices_relu_9:
[----:B------:R-:W0:Y:S02]  /*0000*/  LDC R1, c[0x0][0x28] ;  /* 0x00000a00ff017b82 */ /* 0x000e240000000800 */
[----:B------:R-:W1:Y:S01]  /*0010*/  S2R R0, SR_TID.X ;  /* 0x0000000000007919 */ /* 0x000e620000002100 */
[----:B------:R-:W-:Y:S01]  /*0020*/  IMAD.MOV.U32 R4, RZ, RZ, RZ ;  /* 0x000000ffff047224 */ /* 0x000fe200078e00ff */
[----:B------:R-:W-:Y:S01]  /*0030*/  ULDC.64 UR4, c[0x0][0x208] ;  /* 0x0000820000047ab9 */ /* 0x000fe20000000a00 */
[----:B------:R-:W-:Y:S01]  /*0040*/  IMAD.MOV.U32 R2, RZ, RZ, RZ ;  /* 0x000000ffff027224 */ /* 0x000fe200078e00ff */
[----:B------:R-:W2:Y:S01]  /*0050*/  S2R R5, SR_CTAID.X ;  /* 0x0000000000057919 */ /* 0x000ea20000002500 */
[----:B------:R-:W-:Y:S02]  /*0060*/  IMAD.MOV.U32 R6, RZ, RZ, RZ ;  /* 0x000000ffff067224 */ /* 0x000fe400078e00ff */
[----:B------:R-:W-:Y:S02]  /*0070*/  IMAD.MOV.U32 R8, RZ, RZ, RZ ;  /* 0x000000ffff087224 */ /* 0x000fe400078e00ff */
[----:B-1----:R-:W-:Y:S01]  /*0080*/  IMAD.SHL.U32 R0, R0, 0x2, RZ ;  /* 0x0000000200007824 */ /* 0x002fe200078e00ff */
[----:B--2---:R-:W-:-:S04]  /*0090*/  SHF.R.S32.HI R3, RZ, 0x16, R5 ;  /* 0x00000016ff037819 */ /* 0x004fc80000011405 */
[----:B------:R-:W-:Y:S02]  /*00a0*/  LOP3.LUT R0, R0, 0x1fe, RZ, 0xc0, !PT ;  /* 0x000001fe00007812 */ /* 0x000fe400078ec0ff */
[----:B------:R-:W-:-:S03]  /*00b0*/  SGXT R3, R3, 0x1 ;  /* 0x000000010303781a */ /* 0x000fc60000000200 */
[----:B------:R-:W-:-:S04]  /*00c0*/  IMAD R5, R5, 0x200, R0 ;  /* 0x0000020005057824 */ /* 0x000fc800078e0200 */
[----:B------:R-:W-:Y:S01]  /*00d0*/  IMAD.HI R4, R5, -0x3b3b6c9d, R4 ;  /* 0xc4c4936305047827 */ /* 0x000fe200078e0204 */
[----:B------:R-:W-:Y:S02]  /*00e0*/  LEA.HI R0, R3, R5, RZ, 0x6 ;  /* 0x0000000503007211 */ /* 0x000fe400078f30ff */
[C---:B------:R-:W-:Y:S01]  /*00f0*/  ISETP.GE.AND P0, PT, R5.reuse, 0x14d100, PT ;  /* 0x0014d1000500780c */ /* 0x040fe20003f06270 */
[----:B------:R-:W-:Y:S01]  /*0100*/  IMAD.MOV.U32 R3, RZ, RZ, R5 ;  /* 0x000000ffff037224 */ /* 0x000fe200078e0005 */
[----:B------:R-:W-:Y:S01]  /*0110*/  SHF.R.S32.HI R7, RZ, 0x6, R0 ;  /* 0x00000006ff077819 */ /* 0x000fe20000011400 */
[----:B------:R-:W-:Y:S01]  /*0120*/  IMAD.HI R2, R5, -0x1f8fc7e3, R2 ;  /* 0xe070381d05027827 */ /* 0x000fe200078e0202 */
[----:B------:R-:W-:-:S03]  /*0130*/  SHF.R.U32.HI R3, RZ, 0x1f, R4 ;  /* 0x0000001fff037819 */ /* 0x000fc60000011604 */
[----:B------:R-:W-:Y:S01]  /*0140*/  IMAD.HI R6, R7, -0x1f8fc7e3, R6 ;  /* 0xe070381d07067827 */ /* 0x000fe200078e0206 */
[----:B------:R-:W-:Y:S02]  /*0150*/  SHF.R.U32.HI R9, RZ, 0x1f, R2 ;  /* 0x0000001fff097819 */ /* 0x000fe40000011602 */
[----:B------:R-:W-:Y:S02]  /*0160*/  LEA.HI.SX32 R11, R4, R3, 0xe ;  /* 0x00000003040b7211 */ /* 0x000fe400078f72ff */
[----:B------:R-:W-:Y:S02]  /*0170*/  LEA.HI.SX32 R9, R2, R9, 0x14 ;  /* 0x0000000902097211 */ /* 0x000fe400078fa2ff */
[----:B------:R-:W-:Y:S02]  /*0180*/  LOP3.LUT R3, R0, 0xffffffc0, RZ, 0xc0, !PT ;  /* 0xffffffc000037812 */ /* 0x000fe400078ec0ff */
[----:B------:R-:W-:Y:S01]  /*0190*/  SHF.R.U32.HI R13, RZ, 0x1f, R6 ;  /* 0x0000001fff0d7819 */ /* 0x000fe20000011606 */
[----:B------:R-:W-:-:S03]  /*01a0*/  IMAD.HI R4, R9, -0x1f8fc7e3, R8 ;  /* 0xe070381d09047827 */ /* 0x000fc600078e0208 */
[----:B------:R-:W-:Y:S01]  /*01b0*/  LEA.HI R6, R6, R13, RZ, 0x1a ;  /* 0x0000000d06067211 */ /* 0x000fe200078fd0ff */
[----:B------:R-:W-:Y:S01]  /*01c0*/  IMAD.IADD R0, R5, 0x1, -R3 ;  /* 0x0000000105007824 */ /* 0x000fe200078e0a03 */
[----:B------:R-:W-:Y:S01]  /*01d0*/  SHF.R.U32.HI R13, RZ, 0x1f, R4 ;  /* 0x0000001fff0d7819 */ /* 0x000fe20000011604 */
[----:B------:R-:W1:Y:S02]  /*01e0*/  LDC.64 R2, c[0x0][0x210] ;  /* 0x00008400ff027b82 */ /* 0x000e640000000a00 */
[----:B------:R-:W-:Y:S01]  /*01f0*/  IMAD R11, R11, 0x151a40, R0 ;  /* 0x00151a400b0b7824 */ /* 0x000fe200078e0200 */
[----:B------:R-:W-:Y:S01]  /*0200*/  LEA.HI R13, R4, R13, RZ, 0x1a ;  /* 0x0000000d040d7211 */ /* 0x000fe200078fd0ff */
[----:B------:R-:W-:-:S04]  /*0210*/  IMAD R6, R6, -0x49, R7 ;  /* 0xffffffb706067824 */ /* 0x000fc800078e0207 */
[----:B------:R-:W-:Y:S02]  /*0220*/  IMAD R6, R6, 0x80, R11 ;  /* 0x0000008006067824 */ /* 0x000fe400078e020b */
[----:B------:R-:W-:Y:S02]  /*0230*/  IMAD R11, R13, -0x49, R9 ;  /* 0xffffffb70d0b7824 */ /* 0x000fe400078e0209 */
[----:B------:R-:W-:Y:S02]  /*0240*/  IMAD.MOV.U32 R9, RZ, RZ, RZ ;  /* 0x000000ffff097224 */ /* 0x000fe400078e00ff */
[----:B------:R-:W-:Y:S01]  /*0250*/  IMAD R11, R11, 0x4980, R6 ;  /* 0x000049800b0b7824 */ /* 0x000fe200078e0206 */
[----:B------:R-:W-:-:S03]  /*0260*/  CS2R R6, SRZ ;  /* 0x0000000000067805 */ /* 0x000fc6000001ff00 */
[C---:B------:R-:W-:Y:S02]  /*0270*/  VIADD R19, R11.reuse, 0x40 ;  /* 0x000000400b137836 */ /* 0x040fe40000000000 */
[C---:B------:R-:W-:Y:S02]  /*0280*/  VIADD R21, R11.reuse, 0x80 ;  /* 0x000000800b157836 */ /* 0x040fe40000000000 */
[----:B-1----:R-:W-:-:S04]  /*0290*/  IMAD.WIDE R16, R11, 0x4, R2 ;  /* 0x000000040b107825 */ /* 0x002fc800078e0202 */
[----:B------:R-:W-:Y:S01]  /*02a0*/  IMAD.WIDE R18, R19, 0x4, R2 ;  /* 0x0000000413127825 */ /* 0x000fe200078e0202 */
[----:B------:R1:W2:Y:S01]  /*02b0*/  @!P0 LDG.E.64 R6, desc[UR4][R16.64] ;  /* 0x0000000410068981 */ /* 0x0002a2000c1e1b00 */
[----:B------:R-:W-:-:S03]  /*02c0*/  CS2R R12, SRZ ;  /* 0x00000000000c7805 */ /* 0x000fc6000001ff00 */
[----:B------:R3:W2:Y:S01]  /*02d0*/  @!P0 LDG.E.64 R8, desc[UR4][R18.64] ;  /* 0x0000000412088981 */ /* 0x0006a2000c1e1b00 */
[----:B------:R-:W-:Y:S01]  /*02e0*/  IMAD.WIDE R20, R21, 0x4, R2 ;  /* 0x0000000415147825 */ /* 0x000fe200078e0202 */
[----:B------:R-:W-:-:S03]  /*02f0*/  CS2R R14, SRZ ;  /* 0x00000000000e7805 */ /* 0x000fc6000001ff00 */
[C---:B------:R-:W-:Y:S01]  /*0300*/  VIADD R23, R11.reuse, 0x24c0 ;  /* 0x000024c00b177836 */ /* 0x040fe20000000000 */
[----:B------:R-:W4:Y:S01]  /*0310*/  @!P0 LDG.E.64 R12, desc[UR4][R20.64] ;  /* 0x00000004140c8981 */ /* 0x000f22000c1e1b00 */
[----:B------:R-:W-:Y:S02]  /*0320*/  VIADD R25, R11, 0x2500 ;  /* 0x000025000b197836 */ /* 0x000fe40000000000 */
[----:B------:R-:W-:Y:S01]  /*0330*/  IMAD.WIDE R22, R23, 0x4, R2 ;  /* 0x0000000417167825 */ /* 0x000fe200078e0202 */
[----:B-1----:R-:W-:-:S04]  /*0340*/  CS2R R16, SRZ ;  /* 0x0000000000107805 */ /* 0x002fc8000001ff00 */
[----:B------:R1:W5:Y:S01]  /*0350*/  @!P0 LDG.E.64 R14, desc[UR4][R22.64] ;  /* 0x00000004160e8981 */ /* 0x000362000c1e1b00 */
[----:B------:R-:W-:Y:S01]  /*0360*/  IMAD.WIDE R24, R25, 0x4, R2 ;  /* 0x0000000419187825 */ /* 0x000fe200078e0202 */
[----:B---3--:R-:W-:-:S03]  /*0370*/  CS2R R18, SRZ ;  /* 0x0000000000127805 */ /* 0x008fc6000001ff00 */
[C---:B------:R-:W-:Y:S01]  /*0380*/  VIADD R27, R11.reuse, 0x2540 ;  /* 0x000025400b1b7836 */ /* 0x040fe20000000000 */
[----:B------:R3:W5:Y:S01]  /*0390*/  @!P0 LDG.E.64 R16, desc[UR4][R24.64] ;  /* 0x0000000418108981 */ /* 0x000762000c1e1b00 */
[----:B------:R-:W-:Y:S02]  /*03a0*/  VIADD R29, R11, 0x4980 ;  /* 0x000049800b1d7836 */ /* 0x000fe40000000000 */
[----:B------:R-:W-:Y:S01]  /*03b0*/  IMAD.WIDE R26, R27, 0x4, R2 ;  /* 0x000000041b1a7825 */ /* 0x000fe200078e0202 */
[----:B-1----:R-:W-:-:S04]  /*03c0*/  CS2R R22, SRZ ;  /* 0x0000000000167805 */ /* 0x002fc8000001ff00 */
[----:B------:R-:W5:Y:S01]  /*03d0*/  @!P0 LDG.E.64 R18, desc[UR4][R26.64] ;  /* 0x000000041a128981 */ /* 0x000f62000c1e1b00 */
[----:B------:R-:W-:Y:S01]  /*03e0*/  IMAD.WIDE R28, R29, 0x4, R2 ;  /* 0x000000041d1c7825 */ /* 0x000fe200078e0202 */
[----:B------:R-:W-:-:S03]  /*03f0*/  CS2R R20, SRZ ;  /* 0x0000000000147805 */ /* 0x000fc6000001ff00 */
[C---:B------:R-:W-:Y:S01]  /*0400*/  VIADD R0, R11.reuse, 0x49c0 ;  /* 0x000049c00b007836 */ /* 0x040fe20000000000 */
[----:B------:R-:W5:Y:S01]  /*0410*/  @!P0 LDG.E.64 R22, desc[UR4][R28.64] ;  /* 0x000000041c168981 */ /* 0x000f62000c1e1b00 */
[----:B------:R-:W-:Y:S02]  /*0420*/  VIADD R11, R11, 0x4a00 ;  /* 0x00004a000b0b7836 */ /* 0x000fe40000000000 */
[----:B---3--:R-:W-:-:S04]  /*0430*/  IMAD.WIDE R24, R0, 0x4, R2 ;  /* 0x0000000400187825 */ /* 0x008fc800078e0202 */
[----:B------:R-:W-:Y:S01]  /*0440*/  IMAD.WIDE R2, R11, 0x4, R2 ;  /* 0x000000040b027825 */ /* 0x000fe200078e0202 */
[----:B------:R-:W3:Y:S01]  /*0450*/  @!P0 LDG.E.64 R20, desc[UR4][R24.64] ;  /* 0x0000000418148981 */ /* 0x000ee2000c1e1b00 */
[----:B------:R-:W-:-:S06]  /*0460*/  CS2R R10, SRZ ;  /* 0x00000000000a7805 */ /* 0x000fcc000001ff00 */
[----:B------:R1:W3:Y:S02]  /*0470*/  @!P0 LDG.E.64 R10, desc[UR4][R2.64] ;  /* 0x00000004020a8981 */ /* 0x0002e4000c1e1b00 */
[----:B-1----:R-:W1:Y:S02]  /*0480*/  LDC.64 R2, c[0x0][0x218] ;  /* 0x00008600ff027b82 */ /* 0x002e640000000a00 */
[----:B-1----:R-:W-:Y:S01]  /*0490*/  IMAD.WIDE R4, R5, 0x4, R2 ;  /* 0x0000000405047825 */ /* 0x002fe200078e0202 */
[C---:B--2---:R-:W-:Y:S02]  /*04a0*/  FSETP.GT.AND P3, PT, R8.reuse, R6, PT ;  /* 0x000000060800720b */ /* 0x044fe40003f64000 */
[----:B------:R-:W-:Y:S02]  /*04b0*/  FSETP.GT.AND P4, PT, R9, R7, PT ;  /* 0x000000070900720b */ /* 0x000fe40003f84000 */
[----:B------:R-:W-:Y:S02]  /*04c0*/  FSETP.NAN.AND P5, PT, R8, R8, PT ;  /* 0x000000080800720b */ /* 0x000fe40003fa8000 */
[----:B----4-:R-:W-:-:S02]  /*04d0*/  FSETP.NAN.AND P1, PT, R12, R12, PT ;  /* 0x0000000c0c00720b */ /* 0x010fc40003f28000 */
[----:B------:R-:W-:Y:S02]  /*04e0*/  FSETP.NAN.AND P2, PT, R13, R13, PT ;  /* 0x0000000d0d00720b */ /* 0x000fe40003f48000 */
[----:B------:R-:W-:-:S03]  /*04f0*/  FSETP.NAN.AND P6, PT, R9, R9, PT ;  /* 0x000000090900720b */ /* 0x000fc60003fc8000 */
[----:B------:R-:W-:Y:S02]  /*0500*/  @!P3 FSEL R8, R8, R6, P5 ;  /* 0x000000060808b208 */ /* 0x000fe40002800000 */
[----:B------:R-:W-:Y:S02]  /*0510*/  @!P4 FSEL R9, R9, R7, P6 ;  /* 0x000000070909c208 */ /* 0x000fe40003000000 */
[----:B-----5:R-:W-:Y:S02]  /*0520*/  FSETP.NAN.AND P3, PT, R14, R14, PT ;  /* 0x0000000e0e00720b */ /* 0x020fe40003f68000 */
[----:B------:R-:W-:Y:S02]  /*0530*/  FSETP.NAN.AND P4, PT, R15, R15, PT ;  /* 0x0000000f0f00720b */ /* 0x000fe40003f88000 */
[----:B------:R-:W-:Y:S02]  /*0540*/  FSETP.GEU.AND P5, PT, R8, R12, PT ;  /* 0x0000000c0800720b */ /* 0x000fe40003fae000 */
[----:B------:R-:W-:-:S02]  /*0550*/  FSETP.GEU.AND P6, PT, R9, R13, PT ;  /* 0x0000000d0900720b */ /* 0x000fc40003fce000 */
[----:B------:R-:W-:Y:S02]  /*0560*/  @!P1 FSEL R12, R12, R8, !P5 ;  /* 0x000000080c0c9208 */ /* 0x000fe40006800000 */
[----:B------:R-:W-:Y:S02]  /*0570*/  @!P2 FSEL R13, R13, R9, !P6 ;  /* 0x000000090d0da208 */ /* 0x000fe40007000000 */
[----:B------:R-:W-:Y:S02]  /*0580*/  FSETP.NAN.AND P1, PT, R16, R16, PT ;  /* 0x000000101000720b */ /* 0x000fe40003f28000 */
        /* <DEDUP_REMOVED lines=17> */
[----:B---3--:R-:W-:Y:S02]  /*06a0*/  FSETP.NAN.AND P3, PT, R20, R20, PT ;  /* 0x000000141400720b */ /* 0x008fe40003f68000 */
        /* <DEDUP_REMOVED lines=11> */
[----:B------:R-:W-:Y:S02]  /*0760*/  FSETP.GEU.AND P3, PT, R20, R10, PT ;  /* 0x0000000a1400720b */ /* 0x000fe40003f6e000 */
[----:B------:R-:W-:Y:S02]  /*0770*/  FSETP.GEU.AND P4, PT, R21, R11, PT ;  /* 0x0000000b1500720b */ /* 0x000fe40003f8e000 */
[----:B------:R-:W-:Y:S02]  /*0780*/  @!P1 SEL R10, R10, R20, !P3 ;  /* 0x000000140a0a9207 */ /* 0x000fe40005800000 */
[----:B------:R-:W-:Y:S01]  /*0790*/  @!P2 SEL R11, R11, R21, !P4 ;  /* 0x000000150b0ba207 */ /* 0x000fe20006000000 */
[----:B------:R-:W-:Y:S08]  /*07a0*/  @P0 EXIT ;  /* 0x000000000000094d */ /* 0x000ff00003800000 */
[----:B------:R-:W-:Y:S01]  /*07b0*/  STG.E.64 desc[UR4][R4.64], R10 ;  /* 0x0000000a04007986 */ /* 0x000fe2000c101b04 */
[----:B------:R-:W-:Y:S05]  /*07c0*/  EXIT ;  /* 0x000000000000794d */ /* 0x000fea0003800000 */
.L_x_0:
[----:B------:R-:W-:-:S00]  /*07d0*/  BRA `(.L_x_0) ;  /* 0xfffffffc00fc7947 */ /* 0x000fc0000383ffff */
[----:B------:R-:W-:-:S00]  /*07e0*/  NOP ;  /* 0x0000000000007918 */ /* 0x000fc00000000000 */
        /* <DEDUP_REMOVED lines=9> */
.L_x_1:


//--------------------- .nv.constant0.triton_poi_fused__native_batch_norm_legit_no_training_max_pool2d_with_indices_relu_9 --------------------------
	.section	.nv.constant0.triton_poi_fused__native_batch_norm_legit_no_training_max_pool2d_with_indices_relu_9,"a",@progbits
	.sectionflags	@""
	.align	4
.nv.constant0.triton_poi_fused__native_batch_norm_legit_no_training_max_pool2d_with_indices_relu_9:
	.zero		548
